	.headerflags	@"EF_CUDA_TEXMODE_UNIFIED EF_CUDA_64BIT_ADDRESS EF_CUDA_ACCELERATORS EF_CUDA_SM90 EF_CUDA_VIRTUAL_SM(EF_CUDA_SM90)"
	.elftype	@"ET_EXEC"


//--------------------- .nv.info                  --------------------------
	.section	.nv.info,"",@"SHT_CUDA_INFO"
	.align	4


	//----- nvinfo : EIATTR_REGCOUNT
	.align		4
        /*0000*/ 	.byte	0x04, 0x2f
        /*0002*/ 	.short	(.L_3 - .L_2)
	.align		4
.L_2:
        /*0004*/ 	.word	index@(triton_poi_fused__native_batch_norm_legit_no_training_convolution_relu_8)
        /*0008*/ 	.word	0x00000013


	//----- nvinfo : EIATTR_MIN_STACK_SIZE
	.align		4
.L_3:
        /*000c*/ 	.byte	0x04, 0x12
        /*000e*/ 	.short	(.L_5 - .L_4)
	.align		4
.L_4:
        /*0010*/ 	.word	index@(triton_poi_fused__native_batch_norm_legit_no_training_convolution_relu_8)
        /*0014*/ 	.word	0x00000000


	//----- nvinfo : EIATTR_FRAME_SIZE
	.align		4
.L_5:
        /*0018*/ 	.byte	0x04, 0x11
        /*001a*/ 	.short	(.L_7 - .L_6)
	.align		4
.L_6:
        /*001c*/ 	.word	index@(triton_poi_fused__native_batch_norm_legit_no_training_convolution_relu_8)
        /*0020*/ 	.word	0x00000000


	//----- nvinfo : EIATTR_MIN_STACK_SIZE
	.align		4
.L_7:
        /*0024*/ 	.byte	0x04, 0x12
        /*0026*/ 	.short	(.L_9 - .L_8)
	.align		4
.L_8:
        /*0028*/ 	.word	index@(triton_poi_fused__native_batch_norm_legit_no_training_convolution_relu_8)
        /*002c*/ 	.word	0x00000000
.L_9:


//--------------------- .nv.info.triton_poi_fused__native_batch_norm_legit_no_training_convolution_relu_8 --------------------------
	.section	.nv.info.triton_poi_fused__native_batch_norm_legit_no_training_convolution_relu_8,"",@"SHT_CUDA_INFO"
	.sectionflags	@""
	.align	4


	//----- nvinfo : EIATTR_CUDA_API_VERSION
	.align		4
        /*0000*/ 	.byte	0x04, 0x37
        /*0002*/ 	.short	(.L_11 - .L_10)
.L_10:
        /*0004*/ 	.word	0x0000007c


	//----- nvinfo : EIATTR_KPARAM_INFO
	.align		4
.L_11:
        /*0008*/ 	.byte	0x04, 0x17
        /*000a*/ 	.short	(.L_13 - .L_12)
.L_12:
        /*000c*/ 	.word	0x00000000
        /*0010*/ 	.short	0x0007
        /*0012*/ 	.short	0x0038
        /*0014*/ 	.byte	0x00, 0xf0, 0x11, 0x00


	//----- nvinfo : EIATTR_KPARAM_INFO
	.align		4
.L_13:
        /*0018*/ 	.byte	0x04, 0x17
        /*001a*/ 	.short	(.L_15 - .L_14)
.L_14:
        /*001c*/ 	.word	0x00000000
        /*0020*/ 	.short	0x0006
        /*0022*/ 	.short	0x0030
        /*0024*/ 	.byte	0x00, 0xf4, 0x21, 0x00


	//----- nvinfo : EIATTR_KPARAM_INFO
	.align		4
.L_15:
        /*0028*/ 	.byte	0x04, 0x17
        /*002a*/ 	.short	(.L_17 - .L_16)
.L_16:
        /*002c*/ 	.word	0x00000000
        /*0030*/ 	.short	0x0005
        /*0032*/ 	.short	0x0028
        /*0034*/ 	.byte	0x00, 0xf4, 0x21, 0x00


	//----- nvinfo : EIATTR_KPARAM_INFO
	.align		4
.L_17:
        /*0038*/ 	.byte	0x04, 0x17
        /*003a*/ 	.short	(.L_19 - .L_18)
.L_18:
        /*003c*/ 	.word	0x00000000
        /*0040*/ 	.short	0x0004
        /*0042*/ 	.short	0x0020
        /*0044*/ 	.byte	0x00, 0xf4, 0x21, 0x00


	//----- nvinfo : EIATTR_KPARAM_INFO
	.align		4
.L_19:
        /*0048*/ 	.byte	0x04, 0x17
        /*004a*/ 	.short	(.L_21 - .L_20)
.L_20:
        /*004c*/ 	.word	0x00000000
        /*0050*/ 	.short	0x0003
        /*0052*/ 	.short	0x0018
        /*0054*/ 	.byte	0x00, 0xf4, 0x21, 0x00


	//----- nvinfo : EIATTR_KPARAM_INFO
	.align		4
.L_21:
        /*0058*/ 	.byte	0x04, 0x17
        /*005a*/ 	.short	(.L_23 - .L_22)
.L_22:
        /*005c*/ 	.word	0x00000000
        /*0060*/ 	.short	0x0002
        /*0062*/ 	.short	0x0010
        /*0064*/ 	.byte	0x00, 0xf4, 0x21, 0x00


	//----- nvinfo : EIATTR_KPARAM_INFO
	.align		4
.L_23:
        /*0068*/ 	.byte	0x04, 0x17
        /*006a*/ 	.short	(.L_25 - .L_24)
.L_24:
        /*006c*/ 	.word	0x00000000
        /*0070*/ 	.short	0x0001
        /*0072*/ 	.short	0x0008
        /*0074*/ 	.byte	0x00, 0xf4, 0x21, 0x00


	//----- nvinfo : EIATTR_KPARAM_INFO
	.align		4
.L_25:
        /*0078*/ 	.byte	0x04, 0x17
        /*007a*/ 	.short	(.L_27 - .L_26)
.L_26:
        /*007c*/ 	.word	0x00000000
        /*0080*/ 	.short	0x0000
        /*0082*/ 	.short	0x0000
        /*0084*/ 	.byte	0x00, 0xf4, 0x21, 0x00


	//----- nvinfo : EIATTR_SPARSE_MMA_MASK
	.align		4
.L_27:
        /*0088*/ 	.byte	0x03, 0x50
        /*008a*/ 	.short	0x0000


	//----- nvinfo : EIATTR_MAXREG_COUNT
	.align		4
        /*008c*/ 	.byte	0x03, 0x1b
        /*008e*/ 	.short	0x00ff


	//----- nvinfo : EIATTR_EXIT_INSTR_OFFSETS
	.align		4
        /*0090*/ 	.byte	0x04, 0x1c
        /*0092*/ 	.short	(.L_29 - .L_28)


	//   ....[0]....
.L_28:
        /*0094*/ 	.word	0x00000340


	//----- nvinfo : EIATTR_REQNTID
	.align		4
.L_29:
        /*0098*/ 	.byte	0x04, 0x10
        /*009a*/ 	.short	(.L_31 - .L_30)
.L_30:
        /*009c*/ 	.word	0x00000080
        /*00a0*/ 	.word	0x00000001
        /*00a4*/ 	.word	0x00000001


	//----- nvinfo : EIATTR_CBANK_PARAM_SIZE
	.align		4
.L_31:
        /*00a8*/ 	.byte	0x03, 0x19
        /*00aa*/ 	.short	0x003c


	//----- nvinfo : EIATTR_PARAM_CBANK
	.align		4
        /*00ac*/ 	.byte	0x04, 0x0a
        /*00ae*/ 	.short	(.L_33 - .L_32)
	.align		4
.L_32:
        /*00b0*/ 	.word	index@(.nv.constant0.triton_poi_fused__native_batch_norm_legit_no_training_convolution_relu_8)
        /*00b4*/ 	.short	0x0210
        /*00b6*/ 	.short	0x003c


	//----- nvinfo : EIATTR_SW_WAR
	.align		4
.L_33:
        /*00b8*/ 	.byte	0x04, 0x36
        /*00ba*/ 	.short	(.L_35 - .L_34)
.L_34:
        /*00bc*/ 	.word	0x00000008
.L_35:


//--------------------- .nv.callgraph             --------------------------
	.section	.nv.callgraph,"",@"SHT_CUDA_CALLGRAPH"
	.align	4
	.sectionentsize	8
	.align		4
        /*0000*/ 	.word	0x00000000
	.align		4
        /*0004*/ 	.word	0xffffffff
	.align		4
        /*0008*/ 	.word	0x00000000
	.align		4
        /*000c*/ 	.word	0xfffffffe
	.align		4
        /*0010*/ 	.word	0x00000000
	.align		4
        /*0014*/ 	.word	0xfffffffd
	.align		4
        /*0018*/ 	.word	0x00000000
	.align		4
        /*001c*/ 	.word	0xfffffffc


//--------------------- .nv.constant4             --------------------------
	.section	.nv.constant4,"a",@progbits
	.align	8
	.align		8
.nv.constant4:
        /*0000*/ 	.dword	_$_str
	.align		8
        /*0008*/ 	.dword	_$_str_$_2


//--------------------- .text.triton_poi_fused__native_batch_norm_legit_no_training_convolution_relu_8 --------------------------
	.section	.text.triton_poi_fused__native_batch_norm_legit_no_training_convolution_relu_8,"ax",@progbits
	.align	128
        .global         triton_poi_fused__native_batch_norm_legit_no_training_convolution_relu_8
        .type           triton_poi_fused__native_batch_norm_legit_no_training_convolution_relu_8,@function
        .size           triton_poi_fused__native_batch_norm_legit_no_training_convolution_relu_8,(.L_x_1 - triton_poi_fused__native_batch_norm_legit_no_training_convolution_relu_8)
        .other          triton_poi_fused__native_batch_norm_legit_no_training_convolution_relu_8,@"STO_CUDA_ENTRY STV_DEFAULT"
triton_poi_fused__native_batch_norm_legit_no_training_convolution_relu_8:
.text.triton_poi_fused__native_batch_norm_legit_no_training_convolution_relu_8:
[----:B------:R-:W-:Y:S01]  /*0000*/  LDC R1, c[0x0][0x28] ;  /* 0x00000a00ff017b82 */ /* 0x000fe20000000800 */
[----:B------:R-:W1:Y:S07]  /*0010*/  S2R R0, SR_TID.X ;  /* 0x0000000000007919 */ /* 0x000e6e0000002100 */
[----:B------:R-:W2:Y:S01]  /*0020*/  LDC.64 R10, c[0x0][0x228] ;  /* 0x00008a00ff0a7b82 */ /* 0x000ea20000000a00 */
[----:B------:R-:W-:Y:S01]  /*0030*/  ULDC.64 UR4, c[0x0][0x208] ;  /* 0x0000820000047ab9 */ /* 0x000fe20000000a00 */
[----:B------:R-:W3:Y:S06]  /*0040*/  S2R R3, SR_CTAID.X ;  /* 0x0000000000037919 */ /* 0x000eec0000002500 */
[----:B------:R-:W4:Y:S08]  /*0050*/  LDC.64 R6, c[0x0][0x218] ;  /* 0x00008600ff067b82 */ /* 0x000f300000000a00 */
[----:B------:R-:W5:Y:S08]  /*0060*/  LDC.64 R8, c[0x0][0x220] ;  /* 0x00008800ff087b82 */ /* 0x000f700000000a00 */
[----:B------:R-:W5:Y:S01]  /*0070*/  LDC.64 R12, c[0x0][0x230] ;  /* 0x00008c00ff0c7b82 */ /* 0x000f620000000a00 */
[----:B-1----:R-:W-:-:S07]  /*0080*/  LOP3.LUT R0, R0, 0x7f, RZ, 0xc0, !PT ;  /* 0x0000007f00007812 */ /* 0x002fce00078ec0ff */
[----:B------:R-:W1:Y:S01]  /*0090*/  LDC.64 R4, c[0x0][0x238] ;  /* 0x00008e00ff047b82 */ /* 0x000e620000000a00 */
[----:B---3--:R-:W-:Y:S02]  /*00a0*/  SHF.R.S32.HI R2, RZ, 0x18, R3 ;  /* 0x00000018ff027819 */ /* 0x008fe40000011403 */
[----:B------:R-:W-:Y:S02]  /*00b0*/  LEA R0, R3, R0, 0x7 ;  /* 0x0000000003007211 */ /* 0x000fe400078e38ff */
[----:B------:R-:W-:-:S04]  /*00c0*/  SGXT R3, R2, 0x1 ;  /* 0x000000010203781a */ /* 0x000fc80000000200 */
[----:B------:R-:W-:-:S04]  /*00d0*/  LEA.HI R3, R3, R0, RZ, 0x6 ;  /* 0x0000000003037211 */ /* 0x000fc800078f30ff */
[----:B------:R-:W-:-:S04]  /*00e0*/  SHF.R.S32.HI R3, RZ, 0x6, R3 ;  /* 0x00000006ff037819 */ /* 0x000fc80000011403 */
[----:B------:R-:W-:-:S04]  /*00f0*/  LEA.HI R2, R3, R3, RZ, 0x7 ;  /* 0x0000000303027211 */ /* 0x000fc800078f38ff */
[----:B------:R-:W-:-:S04]  /*0100*/  LOP3.LUT R2, R2, 0xffffff80, RZ, 0xc0, !PT ;  /* 0xffffff8002027812 */ /* 0x000fc800078ec0ff */
[----:B------:R-:W-:Y:S02]  /*0110*/  IADD3 R15, R3, -R2, RZ ;  /* 0x80000002030f7210 */ /* 0x000fe40007ffe0ff */
[----:B------:R-:W3:Y:S03]  /*0120*/  LDC.64 R2, c[0x0][0x210] ;  /* 0x00008400ff027b82 */ /* 0x000ee60000000a00 */
[----:B--2---:R-:W-:-:S05]  /*0130*/  IMAD.WIDE R10, R15, 0x4, R10 ;  /* 0x000000040f0a7825 */ /* 0x004fca00078e020a */
[----:B------:R2:W2:Y:S01]  /*0140*/  LDG.E.EL R16, desc[UR4][R10.64] ;  /* 0x000000040a107981 */ /* 0x0004a2000c2e1900 */
[----:B----4-:R-:W-:-:S04]  /*0150*/  IMAD.WIDE R6, R15, 0x4, R6 ;  /* 0x000000040f067825 */ /* 0x010fc800078e0206 */
[C---:B-----5:R-:W-:Y:S02]  /*0160*/  IMAD.WIDE R8, R15.reuse, 0x4, R8 ;  /* 0x000000040f087825 */ /* 0x060fe400078e0208 */
[----:B------:R4:W5:Y:S02]  /*0170*/  LDG.E.EL R7, desc[UR4][R6.64] ;  /* 0x0000000406077981 */ /* 0x000964000c2e1900 */
[----:B---3--:R-:W-:Y:S02]  /*0180*/  IMAD.WIDE R2, R0, 0x4, R2 ;  /* 0x0000000400027825 */ /* 0x008fe400078e0202 */
[----:B------:R-:W3:Y:S04]  /*0190*/  LDG.E.EL R8, desc[UR4][R8.64] ;  /* 0x0000000408087981 */ /* 0x000ee8000c2e1900 */
[----:B------:R-:W5:Y:S01]  /*01a0*/  LDG.E R14, desc[UR4][R2.64] ;  /* 0x00000004020e7981 */ /* 0x000f62000c1e1900 */
[----:B0-2---:R-:W-:-:S04]  /*01b0*/  IMAD.WIDE R10, R15, 0x4, R12 ;  /* 0x000000040f0a7825 */ /* 0x005fc800078e020c */
[----:B-1----:R-:W-:Y:S02]  /*01c0*/  IMAD.WIDE R12, R15, 0x4, R4 ;  /* 0x000000040f0c7825 */ /* 0x002fe400078e0204 */
[----:B------:R-:W2:Y:S01]  /*01d0*/  LDG.E.EL R10, desc[UR4][R10.64] ;  /* 0x000000040a0a7981 */ /* 0x000ea2000c2e1900 */
[----:B----4-:R-:W-:Y:S01]  /*01e0*/  HFMA2.MMA R6, -RZ, RZ, 1.625, 0 ;  /* 0x3e800000ff067435 */ /* 0x010fe200000001ff */
[----:B------:R-:W0:Y:S02]  /*01f0*/  LDC.64 R4, c[0x0][0x240] ;  /* 0x00009000ff047b82 */ /* 0x000e240000000a00 */
[----:B------:R-:W2:Y:S01]  /*0200*/  LDG.E.EL R13, desc[UR4][R12.64] ;  /* 0x000000040c0d7981 */ /* 0x000ea2000c2e1900 */
[----:B0-----:R-:W-:-:S04]  /*0210*/  IMAD.WIDE R4, R0, 0x4, R4 ;  /* 0x0000000400047825 */ /* 0x001fc800078e0204 */
[----:B------:R-:W-:-:S04]  /*0220*/  FADD R16, R16, 9.9999997473787516356e-06 ;  /* 0x3727c5ac10107421 */ /* 0x000fc80000000000 */
[----:B------:R-:W0:Y:S02]  /*0230*/  MUFU.SQRT R15, R16 ;  /* 0x00000010000f7308 */ /* 0x000e240000002000 */
[C---:B0-----:R-:W-:Y:S02]  /*0240*/  FSETP.GT.AND P0, PT, R15.reuse, 8.50705917302346158658e+37, PT ;  /* 0x7e8000000f00780b */ /* 0x041fe40003f04000 */
[----:B------:R-:W-:-:S11]  /*0250*/  FSETP.GEU.AND P1, PT, R15, 1.175494350822287508e-38, PT ;  /* 0x008000000f00780b */ /* 0x000fd60003f2e000 */
[----:B------:R-:W-:-:S04]  /*0260*/  @P0 FMUL R15, R15, 0.25 ;  /* 0x3e8000000f0f0820 */ /* 0x000fc80000400000 */
[----:B------:R-:W-:-:S06]  /*0270*/  @!P1 FMUL R15, R15, 16777216 ;  /* 0x4b8000000f0f9820 */ /* 0x000fcc0000400000 */
[----:B------:R-:W0:Y:S01]  /*0280*/  MUFU.RCP R15, R15 ;  /* 0x0000000f000f7308 */ /* 0x000e220000001000 */
[----:B------:R-:W-:Y:S01]  /*0290*/  FSEL R6, R6, 1, P0 ;  /* 0x3f80000006067808 */ /* 0x000fe20000000000 */
[----:B-----5:R-:W-:-:S04]  /*02a0*/  FADD R7, R14, R7 ;  /* 0x000000070e077221 */ /* 0x020fc80000000000 */
[----:B------:R-:W-:Y:S01]  /*02b0*/  @!P1 FMUL R6, R6, 16777216 ;  /* 0x4b80000006069820 */ /* 0x000fe20000400000 */
[----:B---3--:R-:W-:-:S03]  /*02c0*/  FADD R8, -R8, R7 ;  /* 0x0000000708087221 */ /* 0x008fc60000000100 */
[----:B0-----:R-:W-:-:S04]  /*02d0*/  FMUL R9, R15, R6 ;  /* 0x000000060f097220 */ /* 0x001fc80000400000 */
[----:B------:R-:W-:-:S04]  /*02e0*/  FMUL R8, R8, R9 ;  /* 0x0000000908087220 */ /* 0x000fc80000400000 */
[----:B--2---:R-:W-:-:S05]  /*02f0*/  FFMA R8, R10, R8, R13 ;  /* 0x000000080a087223 */ /* 0x004fca000000000d */
[----:B------:R-:W-:-:S04]  /*0300*/  FSETP.GEU.AND P0, PT, R8, RZ, PT ;  /* 0x000000ff0800720b */ /* 0x000fc80003f0e000 */
[----:B------:R-:W-:Y:S01]  /*0310*/  FSEL R9, R8, RZ, P0 ;  /* 0x000000ff08097208 */ /* 0x000fe20000000000 */
[----:B------:R-:W-:Y:S04]  /*0320*/  STG.E desc[UR4][R2.64], R7 ;  /* 0x0000000702007986 */ /* 0x000fe8000c101904 */
[----:B------:R-:W-:Y:S01]  /*0330*/  STG.E desc[UR4][R4.64], R9 ;  /* 0x0000000904007986 */ /* 0x000fe2000c101904 */
[----:B------:R-:W-:Y:S05]  /*0340*/  EXIT ;  /* 0x000000000000794d */ /* 0x000fea0003800000 */
.L_x_0:
[----:B------:R-:W-:-:S00]  /*0350*/  BRA `(.L_x_0) ;  /* 0xfffffffc00fc7947 */ /* 0x000fc0000383ffff */
[----:B------:R-:W-:-:S00]  /*0360*/  NOP ;  /* 0x0000000000007918 */ /* 0x000fc00000000000 */
        /* <DEDUP_REMOVED lines=9> */
.L_x_1:


//--------------------- .nv.global.init           --------------------------
	.section	.nv.global.init,"aw",@progbits
.nv.global.init:
	.type		_$_str,@object
	.size		_$_str,(_$_str_$_2 - _$_str)
_$_str:
        /*0000*/ 	.byte	0x5f, 0x5f, 0x43, 0x55, 0x44, 0x41, 0x5f, 0x46, 0x54, 0x5a, 0x00
	.type		_$_str_$_2,@object
	.size		_$_str_$_2,(.L_1 - _$_str_$_2)
_$_str_$_2:
        /*000b*/ 	.byte	0x5f, 0x5f, 0x43, 0x55, 0x44, 0x41, 0x5f, 0x50, 0x52, 0x45, 0x43, 0x5f, 0x53, 0x51, 0x52, 0x54
        /*001b*/ 	.byte	0x00
.L_1:


//--------------------- .nv.constant0.triton_poi_fused__native_batch_norm_legit_no_training_convolution_relu_8 --------------------------
	.section	.nv.constant0.triton_poi_fused__native_batch_norm_legit_no_training_convolution_relu_8,"a",@progbits
	.sectionflags	@""
	.align	4
.nv.constant0.triton_poi_fused__native_batch_norm_legit_no_training_convolution_relu_8:
	.zero		588
